//
// Generated by NVIDIA NVVM Compiler
//
// Compiler Build ID: CL-36424714
// Cuda compilation tools, release 13.0, V13.0.88
// Based on NVVM 20.0.0
//

.version 9.0
.target sm_100
.address_size 64

	// .globl	_Z5gemm1PfS_S_

.visible .entry _Z5gemm1PfS_S_(
	.param .u64 .ptr .align 1 _Z5gemm1PfS_S__param_0,
	.param .u64 .ptr .align 1 _Z5gemm1PfS_S__param_1,
	.param .u64 .ptr .align 1 _Z5gemm1PfS_S__param_2
)
{
	.reg .pred 	%p<2>;
	.reg .b32 	%r<12>;
	.reg .b32 	%f<13>;
	.reg .b64 	%rd<13>;

	ld.param.u64 	%rd1, [_Z5gemm1PfS_S__param_0];
	ld.param.u64 	%rd2, [_Z5gemm1PfS_S__param_1];
	ld.param.u64 	%rd3, [_Z5gemm1PfS_S__param_2];
	mov.u32 	%r3, %ctaid.x;
	mov.u32 	%r4, %ntid.x;
	mov.u32 	%r5, %tid.x;
	mad.lo.s32 	%r1, %r3, %r4, %r5;
	mov.u32 	%r6, %ctaid.y;
	mov.u32 	%r7, %ntid.y;
	mov.u32 	%r8, %tid.y;
	mad.lo.s32 	%r2, %r6, %r7, %r8;
	or.b32  	%r9, %r2, %r1;
	setp.gt.u32 	%p1, %r9, 3;
	@%p1 bra 	$L__BB0_2;
	cvta.to.global.u64 	%rd4, %rd3;
	cvta.to.global.u64 	%rd5, %rd1;
	cvta.to.global.u64 	%rd6, %rd2;
	shl.b32 	%r10, %r2, 2;
	mul.wide.u32 	%rd7, %r10, 4;
	add.s64 	%rd8, %rd5, %rd7;
	ld.global.f32 	%f1, [%rd8];
	mul.wide.u32 	%rd9, %r1, 4;
	add.s64 	%rd10, %rd6, %rd9;
	ld.global.f32 	%f2, [%rd10];
	fma.rn.f32 	%f3, %f1, %f2, 0f00000000;
	ld.global.f32 	%f4, [%rd8+4];
	ld.global.f32 	%f5, [%rd10+16];
	fma.rn.f32 	%f6, %f4, %f5, %f3;
	ld.global.f32 	%f7, [%rd8+8];
	ld.global.f32 	%f8, [%rd10+32];
	fma.rn.f32 	%f9, %f7, %f8, %f6;
	ld.global.f32 	%f10, [%rd8+12];
	ld.global.f32 	%f11, [%rd10+48];
	fma.rn.f32 	%f12, %f10, %f11, %f9;
	add.s32 	%r11, %r10, %r1;
	mul.wide.u32 	%rd11, %r11, 4;
	add.s64 	%rd12, %rd4, %rd11;
	st.global.f32 	[%rd12], %f12;
$L__BB0_2:
	ret;

}


// ===== COMPILED SASS (sm_100) =====

	.target	sm_100

	.elftype	@"ET_EXEC"


//--------------------- .note.nv.tkinfo           --------------------------
	.section	.note.nv.tkinfo,"",@"SHT_NOTE"
	.sectionflags	@"SHF_NOTE_NV_TKINFO"
	.tkinfo
        /*0018*/ 	.word	0x00000002
        /*0030*/ 	.string	""
        /*0030*/ 	.string	"ptxas"
        /*0030*/ 	.string	"Cuda compilation tools, release 13.0, V13.0.88"
        /*0030*/ 	.string	"Build cuda_13.0.r13.0/compiler.36424714_0"
        /*0030*/ 	.string	"-arch sm_100 -m 64 "



//--------------------- .note.nv.cuinfo           --------------------------
	.section	.note.nv.cuinfo,"",@"SHT_NOTE"
	.sectionflags	@"SHF_NOTE_NV_CUINFO"
        /*0018*/ 	.short	0x0002
        /*001a*/ 	.short	0x0064
        /*001c*/ 	.short	0x0082
	.zero		2


//--------------------- .nv.info                  --------------------------
	.section	.nv.info,"",@"SHT_CUDA_INFO"
	.align	4


	//----- nvinfo : EIATTR_REGCOUNT
	.align		4
        /*0000*/ 	.byte	0x04, 0x2f
        /*0002*/ 	.short	(.L_1 - .L_0)
	.align		4
.L_0:
        /*0004*/ 	.word	index@(_Z5gemm1PfS_S_)
        /*0008*/ 	.word	0x00000014


	//----- nvinfo : EIATTR_FRAME_SIZE
	.align		4
.L_1:
        /*000c*/ 	.byte	0x04, 0x11
        /*000e*/ 	.short	(.L_3 - .L_2)
	.align		4
.L_2:
        /*0010*/ 	.word	index@(_Z5gemm1PfS_S_)
        /*0014*/ 	.word	0x00000000


	//----- nvinfo : EIATTR_MIN_STACK_SIZE
	.align		4
.L_3:
        /*0018*/ 	.byte	0x04, 0x12
        /*001a*/ 	.short	(.L_5 - .L_4)
	.align		4
.L_4:
        /*001c*/ 	.word	index@(_Z5gemm1PfS_S_)
        /*0020*/ 	.word	0x00000000
.L_5:


//--------------------- .nv.compat                --------------------------
	.section	.nv.compat,"",@"SHT_CUDA_COMPAT_INFO"
	.align	4
        /*0000*/ 	.byte	0x02, 0x09, 0x00, 0x00, 0x02, 0x02, 0x01, 0x00, 0x02, 0x05, 0x05, 0x00, 0x03, 0x07, 0x01, 0x01
        /*0010*/ 	.byte	0x02, 0x03, 0x00, 0x00, 0x02, 0x06, 0x01, 0x00, 0x04, 0x0b, 0x08, 0x00, 0x09, 0x00, 0x00, 0x00
        /*0020*/ 	.byte	0x00, 0x00, 0x00, 0x00


//--------------------- .nv.info._Z5gemm1PfS_S_   --------------------------
	.section	.nv.info._Z5gemm1PfS_S_,"",@"SHT_CUDA_INFO"
	.sectionflags	@""
	.align	4


	//----- nvinfo : EIATTR_CUDA_API_VERSION
	.align		4
        /*0000*/ 	.byte	0x04, 0x37
        /*0002*/ 	.short	(.L_7 - .L_6)
.L_6:
        /*0004*/ 	.word	0x00000082


	//----- nvinfo : EIATTR_KPARAM_INFO
	.align		4
.L_7:
        /*0008*/ 	.byte	0x04, 0x17
        /*000a*/ 	.short	(.L_9 - .L_8)
.L_8:
        /*000c*/ 	.word	0x00000000
        /*0010*/ 	.short	0x0002
        /*0012*/ 	.short	0x0010
        /*0014*/ 	.byte	0x00, 0xf5, 0x21, 0x00


	//----- nvinfo : EIATTR_KPARAM_INFO
	.align		4
.L_9:
        /*0018*/ 	.byte	0x04, 0x17
        /*001a*/ 	.short	(.L_11 - .L_10)
.L_10:
        /*001c*/ 	.word	0x00000000
        /*0020*/ 	.short	0x0001
        /*0022*/ 	.short	0x0008
        /*0024*/ 	.byte	0x00, 0xf5, 0x21, 0x00


	//----- nvinfo : EIATTR_KPARAM_INFO
	.align		4
.L_11:
        /*0028*/ 	.byte	0x04, 0x17
        /*002a*/ 	.short	(.L_13 - .L_12)
.L_12:
        /*002c*/ 	.word	0x00000000
        /*0030*/ 	.short	0x0000
        /*0032*/ 	.short	0x0000
        /*0034*/ 	.byte	0x00, 0xf5, 0x21, 0x00


	//----- nvinfo : EIATTR_SPARSE_MMA_MASK
	.align		4
.L_13:
        /*0038*/ 	.byte	0x03, 0x50
        /*003a*/ 	.short	0x0000


	//----- nvinfo : EIATTR_MAXREG_COUNT
	.align		4
        /*003c*/ 	.byte	0x03, 0x1b
        /*003e*/ 	.short	0x00ff


	//----- nvinfo : EIATTR_MERCURY_ISA_VERSION
	.align		4
        /*0040*/ 	.byte	0x03, 0x5f
        /*0042*/ 	.short	0x0101


	//----- nvinfo : EIATTR_VRC_CTA_INIT_COUNT
	.align		4
        /*0044*/ 	.byte	0x02, 0x4a
	.zero		1
	.zero		1


	//----- nvinfo : EIATTR_EXIT_INSTR_OFFSETS
	.align		4
        /*0048*/ 	.byte	0x04, 0x1c
        /*004a*/ 	.short	(.L_15 - .L_14)


	//   ....[0]....
.L_14:
        /*004c*/ 	.word	0x000000b0


	//   ....[1]....
        /*0050*/ 	.word	0x00000220


	//----- nvinfo : EIATTR_CBANK_PARAM_SIZE
	.align		4
.L_15:
        /*0054*/ 	.byte	0x03, 0x19
        /*0056*/ 	.short	0x0018


	//----- nvinfo : EIATTR_PARAM_CBANK
	.align		4
        /*0058*/ 	.byte	0x04, 0x0a
        /*005a*/ 	.short	(.L_17 - .L_16)
	.align		4
.L_16:
        /*005c*/ 	.word	index@(.nv.constant0._Z5gemm1PfS_S_)
        /*0060*/ 	.short	0x0380
        /*0062*/ 	.short	0x0018


	//----- nvinfo : EIATTR_SW_WAR
	.align		4
.L_17:
        /*0064*/ 	.byte	0x04, 0x36
        /*0066*/ 	.short	(.L_19 - .L_18)
.L_18:
        /*0068*/ 	.word	0x00000008
.L_19:


//--------------------- .nv.callgraph             --------------------------
	.section	.nv.callgraph,"",@"SHT_CUDA_CALLGRAPH"
	.align	4
	.sectionentsize	8
	.align		4
        /*0000*/ 	.word	0x00000000
	.align		4
        /*0004*/ 	.word	0xffffffff
	.align		4
        /*0008*/ 	.word	0x00000000
	.align		4
        /*000c*/ 	.word	0xfffffffe
	.align		4
        /*0010*/ 	.word	0x00000000
	.align		4
        /*0014*/ 	.word	0xfffffffd
	.align		4
        /*0018*/ 	.word	0x00000000
	.align		4
        /*001c*/ 	.word	0xfffffffc


//--------------------- .text._Z5gemm1PfS_S_      --------------------------
	.section	.text._Z5gemm1PfS_S_,"ax",@progbits
	.align	128
        .global         _Z5gemm1PfS_S_
        .type           _Z5gemm1PfS_S_,@function
        .size           _Z5gemm1PfS_S_,(.L_x_1 - _Z5gemm1PfS_S_)
        .other          _Z5gemm1PfS_S_,@"STO_CUDA_ENTRY STV_DEFAULT"
_Z5gemm1PfS_S_:
.text._Z5gemm1PfS_S_:
[----:B------:R-:W-:Y:S01]  /*0000*/  LDC R1, c[0x0][0x37c] ;  /* 0x0000df00ff017b82 */ /* 0x000fe20000000800 */
[----:B------:R-:W0:Y:S07]  /*0010*/  S2R R0, SR_TID.X ;  /* 0x0000000000007919 */ /* 0x000e2e0000002100 */
[----:B------:R-:W0:Y:S01]  /*0020*/  S2UR UR4, SR_CTAID.X ;  /* 0x00000000000479c3 */ /* 0x000e220000002500 */
[----:B------:R-:W1:Y:S07]  /*0030*/  S2R R3, SR_TID.Y ;  /* 0x0000000000037919 */ /* 0x000e6e0000002200 */
[----:B------:R-:W0:Y:S08]  /*0040*/  LDC R9, c[0x0][0x360] ;  /* 0x0000d800ff097b82 */ /* 0x000e300000000800 */
[----:B------:R-:W1:Y:S08]  /*0050*/  S2UR UR5, SR_CTAID.Y ;  /* 0x00000000000579c3 */ /* 0x000e700000002600 */
[----:B------:R-:W1:Y:S01]  /*0060*/  LDC R2, c[0x0][0x364] ;  /* 0x0000d900ff027b82 */ /* 0x000e620000000800 */
[----:B0-----:R-:W-:-:S02]  /*0070*/  IMAD R9, R9, UR4, R0 ;  /* 0x0000000409097c24 */ /* 0x001fc4000f8e0200 */
[----:B-1----:R-:W-:-:S05]  /*0080*/  IMAD R0, R2, UR5, R3 ;  /* 0x0000000502007c24 */ /* 0x002fca000f8e0203 */
[----:B------:R-:W-:-:S04]  /*0090*/  LOP3.LUT R2, R0, R9, RZ, 0xfc, !PT ;  /* 0x0000000900027212 */ /* 0x000fc800078efcff */
[----:B------:R-:W-:-:S13]  /*00a0*/  ISETP.GT.U32.AND P0, PT, R2, 0x3, PT ;  /* 0x000000030200780c */ /* 0x000fda0003f04070 */
[----:B------:R-:W-:Y:S05]  /*00b0*/  @P0 EXIT ;  /* 0x000000000000094d */ /* 0x000fea0003800000 */
[----:B------:R-:W0:Y:S01]  /*00c0*/  LDC.64 R4, c[0x0][0x380] ;  /* 0x0000e000ff047b82 */ /* 0x000e220000000a00 */
[----:B------:R-:W1:Y:S01]  /*00d0*/  LDCU.64 UR4, c[0x0][0x358] ;  /* 0x00006b00ff0477ac */ /* 0x000e620008000a00 */
[----:B------:R-:W-:-:S06]  /*00e0*/  SHF.L.U32 R8, R0, 0x2, RZ ;  /* 0x0000000200087819 */ /* 0x000fcc00000006ff */
[----:B------:R-:W2:Y:S08]  /*00f0*/  LDC.64 R6, c[0x0][0x388] ;  /* 0x0000e200ff067b82 */ /* 0x000eb00000000a00 */
[----:B------:R-:W3:Y:S01]  /*0100*/  LDC.64 R2, c[0x0][0x390] ;  /* 0x0000e400ff027b82 */ /* 0x000ee20000000a00 */
[----:B0-----:R-:W-:-:S05]  /*0110*/  IMAD.WIDE.U32 R4, R8, 0x4, R4 ;  /* 0x0000000408047825 */ /* 0x001fca00078e0004 */
[----:B-1----:R-:W4:Y:S01]  /*0120*/  LDG.E R0, desc[UR4][R4.64] ;  /* 0x0000000404007981 */ /* 0x002f22000c1e1900 */
[----:B--2---:R-:W-:-:S03]  /*0130*/  IMAD.WIDE.U32 R6, R9, 0x4, R6 ;  /* 0x0000000409067825 */ /* 0x004fc600078e0006 */
[----:B------:R-:W2:Y:S04]  /*0140*/  LDG.E R13, desc[UR4][R4.64+0x4] ;  /* 0x00000404040d7981 */ /* 0x000ea8000c1e1900 */
[----:B------:R-:W4:Y:S04]  /*0150*/  LDG.E R11, desc[UR4][R6.64] ;  /* 0x00000004060b7981 */ /* 0x000f28000c1e1900 */
[----:B------:R-:W2:Y:S04]  /*0160*/  LDG.E R10, desc[UR4][R6.64+0x10] ;  /* 0x00001004060a7981 */ /* 0x000ea8000c1e1900 */
[----:B------:R-:W5:Y:S04]  /*0170*/  LDG.E R15, desc[UR4][R4.64+0x8] ;  /* 0x00000804040f7981 */ /* 0x000f68000c1e1900 */
[----:B------:R-:W5:Y:S04]  /*0180*/  LDG.E R12, desc[UR4][R6.64+0x20] ;  /* 0x00002004060c7981 */ /* 0x000f68000c1e1900 */
[----:B------:R-:W5:Y:S04]  /*0190*/  LDG.E R17, desc[UR4][R4.64+0xc] ;  /* 0x00000c0404117981 */ /* 0x000f68000c1e1900 */
[----:B------:R-:W5:Y:S01]  /*01a0*/  LDG.E R14, desc[UR4][R6.64+0x30] ;  /* 0x00003004060e7981 */ /* 0x000f62000c1e1900 */
[----:B------:R-:W-:-:S05]  /*01b0*/  IADD3 R9, PT, PT, R9, R8, RZ ;  /* 0x0000000809097210 */ /* 0x000fca0007ffe0ff */
[----:B---3--:R-:W-:-:S04]  /*01c0*/  IMAD.WIDE.U32 R2, R9, 0x4, R2 ;  /* 0x0000000409027825 */ /* 0x008fc800078e0002 */
[----:B----4-:R-:W-:-:S04]  /*01d0*/  FFMA R0, R0, R11, RZ ;  /* 0x0000000b00007223 */ /* 0x010fc800000000ff */
[----:B--2---:R-:W-:-:S04]  /*01e0*/  FFMA R0, R13, R10, R0 ;  /* 0x0000000a0d007223 */ /* 0x004fc80000000000 */
[----:B-----5:R-:W-:-:S04]  /*01f0*/  FFMA R0, R15, R12, R0 ;  /* 0x0000000c0f007223 */ /* 0x020fc80000000000 */
[----:B------:R-:W-:-:S05]  /*0200*/  FFMA R17, R17, R14, R0 ;  /* 0x0000000e11117223 */ /* 0x000fca0000000000 */
[----:B------:R-:W-:Y:S01]  /*0210*/  STG.E desc[UR4][R2.64], R17 ;  /* 0x0000001102007986 */ /* 0x000fe2000c101904 */
[----:B------:R-:W-:Y:S05]  /*0220*/  EXIT ;  /* 0x000000000000794d */ /* 0x000fea0003800000 */
.L_x_0:
[----:B------:R-:W-:-:S00]  /*0230*/  BRA `(.L_x_0) ;  /* 0xfffffffc00fc7947 */ /* 0x000fc0000383ffff */
[----:B------:R-:W-:-:S00]  /*0240*/  NOP ;  /* 0x0000000000007918 */ /* 0x000fc00000000000 */
        /* <DEDUP_REMOVED lines=11> */
.L_x_1:


//--------------------- .nv.shared.reserved.0     --------------------------
	.section	.nv.shared.reserved.0,"aw",@nobits
	.weak		__nv_reservedSMEM_offset_0_alias
	.size		__nv_reservedSMEM_offset_0_alias, 0, 64
	.other		__nv_reservedSMEM_offset_0_alias,@"STO_CUDA_RESERVED_SHARED STV_DEFAULT"
__nv_reservedSMEM_offset_0_alias:
	.zero		0
	.zero		64


//--------------------- .nv.constant0._Z5gemm1PfS_S_ --------------------------
	.section	.nv.constant0._Z5gemm1PfS_S_,"a",@progbits
	.sectionflags	@""
	.align	4
.nv.constant0._Z5gemm1PfS_S_:
	.zero		920


//--------------------- SYMBOLS --------------------------

	.type		.nv.reservedSmem.offset0,@object
	.size		.nv.reservedSmem.offset0,0x4
